//
// Generated by NVIDIA NVVM Compiler
//
// Compiler Build ID: CL-36424714
// Cuda compilation tools, release 13.0, V13.0.88
// Based on NVVM 20.0.0
//

.version 9.0
.target sm_100
.address_size 64

	// .globl	_Z12my_kernel_00Pv

.visible .entry _Z12my_kernel_00Pv(
	.param .u64 .ptr .align 1 _Z12my_kernel_00Pv_param_0
)
{


	ret;

}


// ===== COMPILED SASS (sm_100) =====

	.target	sm_100

	.elftype	@"ET_EXEC"


//--------------------- .note.nv.tkinfo           --------------------------
	.section	.note.nv.tkinfo,"",@"SHT_NOTE"
	.sectionflags	@"SHF_NOTE_NV_TKINFO"
	.tkinfo
        /*0018*/ 	.word	0x00000002
        /*0030*/ 	.string	""
        /*0030*/ 	.string	"ptxas"
        /*0030*/ 	.string	"Cuda compilation tools, release 13.0, V13.0.88"
        /*0030*/ 	.string	"Build cuda_13.0.r13.0/compiler.36424714_0"
        /*0030*/ 	.string	"-arch sm_100 -m 64 "



//--------------------- .note.nv.cuinfo           --------------------------
	.section	.note.nv.cuinfo,"",@"SHT_NOTE"
	.sectionflags	@"SHF_NOTE_NV_CUINFO"
        /*0018*/ 	.short	0x0002
        /*001a*/ 	.short	0x0064
        /*001c*/ 	.short	0x0082
	.zero		2


//--------------------- .nv.info                  --------------------------
	.section	.nv.info,"",@"SHT_CUDA_INFO"
	.align	4


	//----- nvinfo : EIATTR_REGCOUNT
	.align		4
        /*0000*/ 	.byte	0x04, 0x2f
        /*0002*/ 	.short	(.L_1 - .L_0)
	.align		4
.L_0:
        /*0004*/ 	.word	index@(_Z12my_kernel_00Pv)
        /*0008*/ 	.word	0x00000004


	//----- nvinfo : EIATTR_FRAME_SIZE
	.align		4
.L_1:
        /*000c*/ 	.byte	0x04, 0x11
        /*000e*/ 	.short	(.L_3 - .L_2)
	.align		4
.L_2:
        /*0010*/ 	.word	index@(_Z12my_kernel_00Pv)
        /*0014*/ 	.word	0x00000000


	//----- nvinfo : EIATTR_MIN_STACK_SIZE
	.align		4
.L_3:
        /*0018*/ 	.byte	0x04, 0x12
        /*001a*/ 	.short	(.L_5 - .L_4)
	.align		4
.L_4:
        /*001c*/ 	.word	index@(_Z12my_kernel_00Pv)
        /*0020*/ 	.word	0x00000000
.L_5:


//--------------------- .nv.compat                --------------------------
	.section	.nv.compat,"",@"SHT_CUDA_COMPAT_INFO"
	.align	4
        /*0000*/ 	.byte	0x02, 0x09, 0x00, 0x00, 0x02, 0x02, 0x01, 0x00, 0x02, 0x05, 0x05, 0x00, 0x03, 0x07, 0x01, 0x01
        /*0010*/ 	.byte	0x02, 0x03, 0x00, 0x00, 0x02, 0x06, 0x01, 0x00, 0x04, 0x0b, 0x08, 0x00, 0x09, 0x00, 0x00, 0x00
        /*0020*/ 	.byte	0x00, 0x00, 0x00, 0x00


//--------------------- .nv.info._Z12my_kernel_00Pv --------------------------
	.section	.nv.info._Z12my_kernel_00Pv,"",@"SHT_CUDA_INFO"
	.sectionflags	@""
	.align	4


	//----- nvinfo : EIATTR_CUDA_API_VERSION
	.align		4
        /*0000*/ 	.byte	0x04, 0x37
        /*0002*/ 	.short	(.L_7 - .L_6)
.L_6:
        /*0004*/ 	.word	0x00000082


	//----- nvinfo : EIATTR_KPARAM_INFO
	.align		4
.L_7:
        /*0008*/ 	.byte	0x04, 0x17
        /*000a*/ 	.short	(.L_9 - .L_8)
.L_8:
        /*000c*/ 	.word	0x00000000
        /*0010*/ 	.short	0x0000
        /*0012*/ 	.short	0x0000
        /*0014*/ 	.byte	0x00, 0xf5, 0x21, 0x00


	//----- nvinfo : EIATTR_SPARSE_MMA_MASK
	.align		4
.L_9:
        /*0018*/ 	.byte	0x03, 0x50
        /*001a*/ 	.short	0x0000


	//----- nvinfo : EIATTR_MAXREG_COUNT
	.align		4
        /*001c*/ 	.byte	0x03, 0x1b
        /*001e*/ 	.short	0x00ff


	//----- nvinfo : EIATTR_MERCURY_ISA_VERSION
	.align		4
        /*0020*/ 	.byte	0x03, 0x5f
        /*0022*/ 	.short	0x0101


	//----- nvinfo : EIATTR_VRC_CTA_INIT_COUNT
	.align		4
        /*0024*/ 	.byte	0x02, 0x4a
	.zero		1
	.zero		1


	//----- nvinfo : EIATTR_EXIT_INSTR_OFFSETS
	.align		4
        /*0028*/ 	.byte	0x04, 0x1c
        /*002a*/ 	.short	(.L_11 - .L_10)


	//   ....[0]....
.L_10:
        /*002c*/ 	.word	0x00000010


	//----- nvinfo : EIATTR_CBANK_PARAM_SIZE
	.align		4
.L_11:
        /*0030*/ 	.byte	0x03, 0x19
        /*0032*/ 	.short	0x0008


	//----- nvinfo : EIATTR_PARAM_CBANK
	.align		4
        /*0034*/ 	.byte	0x04, 0x0a
        /*0036*/ 	.short	(.L_13 - .L_12)
	.align		4
.L_12:
        /*0038*/ 	.word	index@(.nv.constant0._Z12my_kernel_00Pv)
        /*003c*/ 	.short	0x0380
        /*003e*/ 	.short	0x0008


	//----- nvinfo : EIATTR_SW_WAR
	.align		4
.L_13:
        /*0040*/ 	.byte	0x04, 0x36
        /*0042*/ 	.short	(.L_15 - .L_14)
.L_14:
        /*0044*/ 	.word	0x00000008
.L_15:


//--------------------- .nv.callgraph             --------------------------
	.section	.nv.callgraph,"",@"SHT_CUDA_CALLGRAPH"
	.align	4
	.sectionentsize	8
	.align		4
        /*0000*/ 	.word	0x00000000
	.align		4
        /*0004*/ 	.word	0xffffffff
	.align		4
        /*0008*/ 	.word	0x00000000
	.align		4
        /*000c*/ 	.word	0xfffffffe
	.align		4
        /*0010*/ 	.word	0x00000000
	.align		4
        /*0014*/ 	.word	0xfffffffd
	.align		4
        /*0018*/ 	.word	0x00000000
	.align		4
        /*001c*/ 	.word	0xfffffffc


//--------------------- .text._Z12my_kernel_00Pv  --------------------------
	.section	.text._Z12my_kernel_00Pv,"ax",@progbits
	.align	128
        .global         _Z12my_kernel_00Pv
        .type           _Z12my_kernel_00Pv,@function
        .size           _Z12my_kernel_00Pv,(.L_x_1 - _Z12my_kernel_00Pv)
        .other          _Z12my_kernel_00Pv,@"STO_CUDA_ENTRY STV_DEFAULT"
_Z12my_kernel_00Pv:
.text._Z12my_kernel_00Pv:
[----:B------:R-:W-:Y:S01]  /*0000*/  LDC R1, c[0x0][0x37c] ;  /* 0x0000df00ff017b82 */ /* 0x000fe20000000800 */
[----:B------:R-:W-:Y:S05]  /*0010*/  EXIT ;  /* 0x000000000000794d */ /* 0x000fea0003800000 */
.L_x_0:
[----:B------:R-:W-:-:S00]  /*0020*/  BRA `(.L_x_0) ;  /* 0xfffffffc00fc7947 */ /* 0x000fc0000383ffff */
[----:B------:R-:W-:-:S00]  /*0030*/  NOP ;  /* 0x0000000000007918 */ /* 0x000fc00000000000 */
        /* <DEDUP_REMOVED lines=12> */
.L_x_1:


//--------------------- .nv.shared.reserved.0     --------------------------
	.section	.nv.shared.reserved.0,"aw",@nobits
	.weak		__nv_reservedSMEM_offset_0_alias
	.size		__nv_reservedSMEM_offset_0_alias, 0, 64
	.other		__nv_reservedSMEM_offset_0_alias,@"STO_CUDA_RESERVED_SHARED STV_DEFAULT"
__nv_reservedSMEM_offset_0_alias:
	.zero		0
	.zero		64


//--------------------- .nv.constant0._Z12my_kernel_00Pv --------------------------
	.section	.nv.constant0._Z12my_kernel_00Pv,"a",@progbits
	.sectionflags	@""
	.align	4
.nv.constant0._Z12my_kernel_00Pv:
	.zero		904


//--------------------- SYMBOLS --------------------------

	.type		.nv.reservedSmem.offset0,@object
	.size		.nv.reservedSmem.offset0,0x4
